//
// Generated by NVIDIA NVVM Compiler
//
// Compiler Build ID: CL-36424714
// Cuda compilation tools, release 13.0, V13.0.88
// Based on NVVM 20.0.0
//

.version 9.0
.target sm_100
.address_size 64

	// .globl	_Z12bitonic_stepPdmm

.visible .entry _Z12bitonic_stepPdmm(
	.param .u64 .ptr .align 1 _Z12bitonic_stepPdmm_param_0,
	.param .u64 _Z12bitonic_stepPdmm_param_1,
	.param .u64 _Z12bitonic_stepPdmm_param_2
)
{
	.reg .pred 	%p<9>;
	.reg .b32 	%r<5>;
	.reg .b64 	%rd<16>;
	.reg .b64 	%fd<5>;

	ld.param.u64 	%rd10, [_Z12bitonic_stepPdmm_param_0];
	ld.param.u64 	%rd8, [_Z12bitonic_stepPdmm_param_1];
	ld.param.u64 	%rd9, [_Z12bitonic_stepPdmm_param_2];
	cvta.to.global.u64 	%rd1, %rd10;
	mov.u32 	%r1, %tid.x;
	mov.u32 	%r2, %ctaid.x;
	mov.u32 	%r3, %ntid.x;
	mad.lo.s32 	%r4, %r2, %r3, %r1;
	cvt.u64.u32 	%rd2, %r4;
	xor.b64  	%rd3, %rd8, %rd2;
	setp.le.u64 	%p1, %rd3, %rd2;
	@%p1 bra 	$L__BB0_6;
	and.b64  	%rd11, %rd9, %rd2;
	setp.ne.s64 	%p2, %rd11, 0;
	@%p2 bra 	$L__BB0_4;
	shl.b64 	%rd14, %rd2, 3;
	add.s64 	%rd4, %rd1, %rd14;
	ld.global.f64 	%fd1, [%rd4];
	shl.b64 	%rd15, %rd3, 3;
	add.s64 	%rd5, %rd1, %rd15;
	ld.global.f64 	%fd2, [%rd5];
	setp.leu.f64 	%p6, %fd1, %fd2;
	setp.eq.s64 	%p7, %rd8, 0;
	or.pred  	%p8, %p7, %p6;
	@%p8 bra 	$L__BB0_6;
	st.global.f64 	[%rd4], %fd2;
	st.global.f64 	[%rd5], %fd1;
	bra.uni 	$L__BB0_6;
$L__BB0_4:
	shl.b64 	%rd12, %rd2, 3;
	add.s64 	%rd6, %rd1, %rd12;
	ld.global.f64 	%fd3, [%rd6];
	shl.b64 	%rd13, %rd3, 3;
	add.s64 	%rd7, %rd1, %rd13;
	ld.global.f64 	%fd4, [%rd7];
	setp.geu.f64 	%p3, %fd3, %fd4;
	setp.eq.s64 	%p4, %rd8, 0;
	or.pred  	%p5, %p4, %p3;
	@%p5 bra 	$L__BB0_6;
	st.global.f64 	[%rd6], %fd4;
	st.global.f64 	[%rd7], %fd3;
$L__BB0_6:
	ret;

}


// ===== COMPILED SASS (sm_100) =====

	.target	sm_100

	.elftype	@"ET_EXEC"


//--------------------- .note.nv.tkinfo           --------------------------
	.section	.note.nv.tkinfo,"",@"SHT_NOTE"
	.sectionflags	@"SHF_NOTE_NV_TKINFO"
	.tkinfo
        /*0018*/ 	.word	0x00000002
        /*0030*/ 	.string	""
        /*0030*/ 	.string	"ptxas"
        /*0030*/ 	.string	"Cuda compilation tools, release 13.0, V13.0.88"
        /*0030*/ 	.string	"Build cuda_13.0.r13.0/compiler.36424714_0"
        /*0030*/ 	.string	"-arch sm_100 -m 64 "



//--------------------- .note.nv.cuinfo           --------------------------
	.section	.note.nv.cuinfo,"",@"SHT_NOTE"
	.sectionflags	@"SHF_NOTE_NV_CUINFO"
        /*0018*/ 	.short	0x0002
        /*001a*/ 	.short	0x0064
        /*001c*/ 	.short	0x0082
	.zero		2


//--------------------- .nv.info                  --------------------------
	.section	.nv.info,"",@"SHT_CUDA_INFO"
	.align	4


	//----- nvinfo : EIATTR_REGCOUNT
	.align		4
        /*0000*/ 	.byte	0x04, 0x2f
        /*0002*/ 	.short	(.L_1 - .L_0)
	.align		4
.L_0:
        /*0004*/ 	.word	index@(_Z12bitonic_stepPdmm)
        /*0008*/ 	.word	0x0000000e


	//----- nvinfo : EIATTR_FRAME_SIZE
	.align		4
.L_1:
        /*000c*/ 	.byte	0x04, 0x11
        /*000e*/ 	.short	(.L_3 - .L_2)
	.align		4
.L_2:
        /*0010*/ 	.word	index@(_Z12bitonic_stepPdmm)
        /*0014*/ 	.word	0x00000000


	//----- nvinfo : EIATTR_MIN_STACK_SIZE
	.align		4
.L_3:
        /*0018*/ 	.byte	0x04, 0x12
        /*001a*/ 	.short	(.L_5 - .L_4)
	.align		4
.L_4:
        /*001c*/ 	.word	index@(_Z12bitonic_stepPdmm)
        /*0020*/ 	.word	0x00000000
.L_5:


//--------------------- .nv.compat                --------------------------
	.section	.nv.compat,"",@"SHT_CUDA_COMPAT_INFO"
	.align	4
        /*0000*/ 	.byte	0x02, 0x09, 0x00, 0x00, 0x02, 0x02, 0x01, 0x00, 0x02, 0x05, 0x05, 0x00, 0x03, 0x07, 0x01, 0x01
        /*0010*/ 	.byte	0x02, 0x03, 0x00, 0x00, 0x02, 0x06, 0x01, 0x00, 0x04, 0x0b, 0x08, 0x00, 0x01, 0x00, 0x00, 0x00
        /*0020*/ 	.byte	0x00, 0x00, 0x00, 0x00


//--------------------- .nv.info._Z12bitonic_stepPdmm --------------------------
	.section	.nv.info._Z12bitonic_stepPdmm,"",@"SHT_CUDA_INFO"
	.sectionflags	@""
	.align	4


	//----- nvinfo : EIATTR_CUDA_API_VERSION
	.align		4
        /*0000*/ 	.byte	0x04, 0x37
        /*0002*/ 	.short	(.L_7 - .L_6)
.L_6:
        /*0004*/ 	.word	0x00000082


	//----- nvinfo : EIATTR_KPARAM_INFO
	.align		4
.L_7:
        /*0008*/ 	.byte	0x04, 0x17
        /*000a*/ 	.short	(.L_9 - .L_8)
.L_8:
        /*000c*/ 	.word	0x00000000
        /*0010*/ 	.short	0x0002
        /*0012*/ 	.short	0x0010
        /*0014*/ 	.byte	0x00, 0xf0, 0x21, 0x00


	//----- nvinfo : EIATTR_KPARAM_INFO
	.align		4
.L_9:
        /*0018*/ 	.byte	0x04, 0x17
        /*001a*/ 	.short	(.L_11 - .L_10)
.L_10:
        /*001c*/ 	.word	0x00000000
        /*0020*/ 	.short	0x0001
        /*0022*/ 	.short	0x0008
        /*0024*/ 	.byte	0x00, 0xf0, 0x21, 0x00


	//----- nvinfo : EIATTR_KPARAM_INFO
	.align		4
.L_11:
        /*0028*/ 	.byte	0x04, 0x17
        /*002a*/ 	.short	(.L_13 - .L_12)
.L_12:
        /*002c*/ 	.word	0x00000000
        /*0030*/ 	.short	0x0000
        /*0032*/ 	.short	0x0000
        /*0034*/ 	.byte	0x00, 0xf5, 0x21, 0x00


	//----- nvinfo : EIATTR_SPARSE_MMA_MASK
	.align		4
.L_13:
        /*0038*/ 	.byte	0x03, 0x50
        /*003a*/ 	.short	0x0000


	//----- nvinfo : EIATTR_MAXREG_COUNT
	.align		4
        /*003c*/ 	.byte	0x03, 0x1b
        /*003e*/ 	.short	0x00ff


	//----- nvinfo : EIATTR_MERCURY_ISA_VERSION
	.align		4
        /*0040*/ 	.byte	0x03, 0x5f
        /*0042*/ 	.short	0x0101


	//----- nvinfo : EIATTR_VRC_CTA_INIT_COUNT
	.align		4
        /*0044*/ 	.byte	0x02, 0x4a
	.zero		1
	.zero		1


	//----- nvinfo : EIATTR_EXIT_INSTR_OFFSETS
	.align		4
        /*0048*/ 	.byte	0x04, 0x1c
        /*004a*/ 	.short	(.L_15 - .L_14)


	//   ....[0]....
.L_14:
        /*004c*/ 	.word	0x00000090


	//   ....[1]....
        /*0050*/ 	.word	0x00000190


	//   ....[2]....
        /*0054*/ 	.word	0x000001c0


	//   ....[3]....
        /*0058*/ 	.word	0x00000270


	//   ....[4]....
        /*005c*/ 	.word	0x000002a0


	//----- nvinfo : EIATTR_CRS_STACK_SIZE
	.align		4
.L_15:
        /*0060*/ 	.byte	0x04, 0x1e
        /*0062*/ 	.short	(.L_17 - .L_16)
.L_16:
        /*0064*/ 	.word	0x00000000


	//----- nvinfo : EIATTR_CBANK_PARAM_SIZE
	.align		4
.L_17:
        /*0068*/ 	.byte	0x03, 0x19
        /*006a*/ 	.short	0x0018


	//----- nvinfo : EIATTR_PARAM_CBANK
	.align		4
        /*006c*/ 	.byte	0x04, 0x0a
        /*006e*/ 	.short	(.L_19 - .L_18)
	.align		4
.L_18:
        /*0070*/ 	.word	index@(.nv.constant0._Z12bitonic_stepPdmm)
        /*0074*/ 	.short	0x0380
        /*0076*/ 	.short	0x0018


	//----- nvinfo : EIATTR_SW_WAR
	.align		4
.L_19:
        /*0078*/ 	.byte	0x04, 0x36
        /*007a*/ 	.short	(.L_21 - .L_20)
.L_20:
        /*007c*/ 	.word	0x00000008
.L_21:


//--------------------- .nv.callgraph             --------------------------
	.section	.nv.callgraph,"",@"SHT_CUDA_CALLGRAPH"
	.align	4
	.sectionentsize	8
	.align		4
        /*0000*/ 	.word	0x00000000
	.align		4
        /*0004*/ 	.word	0xffffffff
	.align		4
        /*0008*/ 	.word	0x00000000
	.align		4
        /*000c*/ 	.word	0xfffffffe
	.align		4
        /*0010*/ 	.word	0x00000000
	.align		4
        /*0014*/ 	.word	0xfffffffd
	.align		4
        /*0018*/ 	.word	0x00000000
	.align		4
        /*001c*/ 	.word	0xfffffffc


//--------------------- .text._Z12bitonic_stepPdmm --------------------------
	.section	.text._Z12bitonic_stepPdmm,"ax",@progbits
	.align	128
        .global         _Z12bitonic_stepPdmm
        .type           _Z12bitonic_stepPdmm,@function
        .size           _Z12bitonic_stepPdmm,(.L_x_2 - _Z12bitonic_stepPdmm)
        .other          _Z12bitonic_stepPdmm,@"STO_CUDA_ENTRY STV_DEFAULT"
_Z12bitonic_stepPdmm:
.text._Z12bitonic_stepPdmm:
[----:B------:R-:W-:Y:S01]  /*0000*/  LDC R1, c[0x0][0x37c] ;  /* 0x0000df00ff017b82 */ /* 0x000fe20000000800 */
[----:B------:R-:W0:Y:S07]  /*0010*/  S2R R3, SR_TID.X ;  /* 0x0000000000037919 */ /* 0x000e2e0000002100 */
[----:B------:R-:W0:Y:S08]  /*0020*/  S2UR UR4, SR_CTAID.X ;  /* 0x00000000000479c3 */ /* 0x000e300000002500 */
[----:B------:R-:W0:Y:S08]  /*0030*/  LDC R0, c[0x0][0x360] ;  /* 0x0000d800ff007b82 */ /* 0x000e300000000800 */
[----:B------:R-:W1:Y:S01]  /*0040*/  LDC.64 R10, c[0x0][0x388] ;  /* 0x0000e200ff0a7b82 */ /* 0x000e620000000a00 */
[----:B0-----:R-:W-:-:S05]  /*0050*/  IMAD R3, R0, UR4, R3 ;  /* 0x0000000400037c24 */ /* 0x001fca000f8e0203 */
[----:B-1----:R-:W-:-:S04]  /*0060*/  LOP3.LUT R0, R3, R10, RZ, 0x3c, !PT ;  /* 0x0000000a03007212 */ /* 0x002fc800078e3cff */
[----:B------:R-:W-:-:S04]  /*0070*/  ISETP.GT.U32.AND P0, PT, R0, R3, PT ;  /* 0x000000030000720c */ /* 0x000fc80003f04070 */
[----:B------:R-:W-:-:S13]  /*0080*/  ISETP.GT.U32.AND.EX P0, PT, R11, RZ, PT, P0 ;  /* 0x000000ff0b00720c */ /* 0x000fda0003f04100 */
[----:B------:R-:W-:Y:S05]  /*0090*/  @!P0 EXIT ;  /* 0x000000000000894d */ /* 0x000fea0003800000 */
[----:B------:R-:W0:Y:S02]  /*00a0*/  LDCU.64 UR4, c[0x0][0x390] ;  /* 0x00007200ff0477ac */ /* 0x000e240008000a00 */
[----:B0-----:R-:W-:-:S04]  /*00b0*/  LOP3.LUT P0, RZ, R3, UR4, RZ, 0xc0, !PT ;  /* 0x0000000403ff7c12 */ /* 0x001fc8000f80c0ff */
[----:B------:R-:W-:Y:S01]  /*00c0*/  LOP3.LUT P0, RZ, RZ, UR5, RZ, 0xc0, P0 ;  /* 0x00000005ffff7c12 */ /* 0x000fe2000800c0ff */
[----:B------:R-:W0:-:S12]  /*00d0*/  LDCU.64 UR4, c[0x0][0x358] ;  /* 0x00006b00ff0477ac */ /* 0x000e180008000a00 */
[----:B------:R-:W-:Y:S05]  /*00e0*/  @P0 BRA `(.L_x_0) ;  /* 0x0000000000380947 */ /* 0x000fea0003800000 */
[----:B------:R-:W1:Y:S02]  /*00f0*/  LDCU.64 UR6, c[0x0][0x380] ;  /* 0x00007000ff0677ac */ /* 0x000e640008000a00 */
[C---:B-1----:R-:W-:Y:S02]  /*0100*/  LEA R2, P0, R3.reuse, UR6, 0x3 ;  /* 0x0000000603027c11 */ /* 0x042fe4000f8018ff */
[C---:B------:R-:W-:Y:S02]  /*0110*/  LEA R6, P1, R0.reuse, UR6, 0x3 ;  /* 0x0000000600067c11 */ /* 0x040fe4000f8218ff */
[----:B------:R-:W-:Y:S02]  /*0120*/  LEA.HI.X R3, R3, UR7, RZ, 0x3, P0 ;  /* 0x0000000703037c11 */ /* 0x000fe400080f1cff */
[----:B------:R-:W-:-:S03]  /*0130*/  LEA.HI.X R7, R0, UR7, R11, 0x3, P1 ;  /* 0x0000000700077c11 */ /* 0x000fc600088f1c0b */
[----:B0-----:R-:W2:Y:S04]  /*0140*/  LDG.E.64 R4, desc[UR4][R2.64] ;  /* 0x0000000402047981 */ /* 0x001ea8000c1e1b00 */
[----:B------:R-:W2:Y:S01]  /*0150*/  LDG.E.64 R8, desc[UR4][R6.64] ;  /* 0x0000000406087981 */ /* 0x000ea2000c1e1b00 */
[----:B------:R-:W-:Y:S01]  /*0160*/  ISETP.EQ.U32.AND P1, PT, R10, RZ, PT ;  /* 0x000000ff0a00720c */ /* 0x000fe20003f22070 */
[----:B--2---:R-:W-:-:S06]  /*0170*/  DSETP.GT.AND P0, PT, R4, R8, PT ;  /* 0x000000080400722a */ /* 0x004fcc0003f04000 */
[----:B------:R-:W-:-:S13]  /*0180*/  ISETP.EQ.OR.EX P0, PT, R11, RZ, !P0, P1 ;  /* 0x000000ff0b00720c */ /* 0x000fda0004702710 */
[----:B------:R-:W-:Y:S05]  /*0190*/  @P0 EXIT ;  /* 0x000000000000094d */ /* 0x000fea0003800000 */
[----:B------:R-:W-:Y:S04]  /*01a0*/  STG.E.64 desc[UR4][R2.64], R8 ;  /* 0x0000000802007986 */ /* 0x000fe8000c101b04 */
[----:B------:R-:W-:Y:S01]  /*01b0*/  STG.E.64 desc[UR4][R6.64], R4 ;  /* 0x0000000406007986 */ /* 0x000fe2000c101b04 */
[----:B------:R-:W-:Y:S05]  /*01c0*/  EXIT ;  /* 0x000000000000794d */ /* 0x000fea0003800000 */
.L_x_0:
        /* <DEDUP_REMOVED lines=8> */
[----:B--2---:R-:W-:-:S06]  /*0250*/  DSETP.GEU.AND P0, PT, R2, R4, PT ;  /* 0x000000040200722a */ /* 0x004fcc0003f0e000 */
[----:B------:R-:W-:-:S13]  /*0260*/  ISETP.EQ.OR.EX P0, PT, R11, RZ, P0, P1 ;  /* 0x000000ff0b00720c */ /* 0x000fda0000702710 */
[----:B------:R-:W-:Y:S05]  /*0270*/  @P0 EXIT ;  /* 0x000000000000094d */ /* 0x000fea0003800000 */
[----:B------:R-:W-:Y:S04]  /*0280*/  STG.E.64 desc[UR4][R6.64], R4 ;  /* 0x0000000406007986 */ /* 0x000fe8000c101b04 */
[----:B------:R-:W-:Y:S01]  /*0290*/  STG.E.64 desc[UR4][R8.64], R2 ;  /* 0x0000000208007986 */ /* 0x000fe2000c101b04 */
[----:B------:R-:W-:Y:S05]  /*02a0*/  EXIT ;  /* 0x000000000000794d */ /* 0x000fea0003800000 */
.L_x_1:
[----:B------:R-:W-:-:S00]  /*02b0*/  BRA `(.L_x_1) ;  /* 0xfffffffc00fc7947 */ /* 0x000fc0000383ffff */
[----:B------:R-:W-:-:S00]  /*02c0*/  NOP ;  /* 0x0000000000007918 */ /* 0x000fc00000000000 */
        /* <DEDUP_REMOVED lines=11> */
.L_x_2:


//--------------------- .nv.shared.reserved.0     --------------------------
	.section	.nv.shared.reserved.0,"aw",@nobits
	.weak		__nv_reservedSMEM_offset_0_alias
	.size		__nv_reservedSMEM_offset_0_alias, 0, 64
	.other		__nv_reservedSMEM_offset_0_alias,@"STO_CUDA_RESERVED_SHARED STV_DEFAULT"
__nv_reservedSMEM_offset_0_alias:
	.zero		0
	.zero		64


//--------------------- .nv.constant0._Z12bitonic_stepPdmm --------------------------
	.section	.nv.constant0._Z12bitonic_stepPdmm,"a",@progbits
	.sectionflags	@""
	.align	4
.nv.constant0._Z12bitonic_stepPdmm:
	.zero		920


//--------------------- SYMBOLS --------------------------

	.type		.nv.reservedSmem.offset0,@object
	.size		.nv.reservedSmem.offset0,0x4
